	.headerflags	@"EF_CUDA_TEXMODE_UNIFIED EF_CUDA_64BIT_ADDRESS EF_CUDA_ACCELERATORS EF_CUDA_SM90 EF_CUDA_VIRTUAL_SM(EF_CUDA_SM90)"
	.elftype	@"ET_EXEC"


//--------------------- .nv.info                  --------------------------
	.section	.nv.info,"",@"SHT_CUDA_INFO"
	.align	4


	//----- nvinfo : EIATTR_REGCOUNT
	.align		4
        /*0000*/ 	.byte	0x04, 0x2f
        /*0002*/ 	.short	(.L_3 - .L_2)
	.align		4
.L_2:
        /*0004*/ 	.word	index@(triton_poi_fused__native_batch_norm_legit_no_training_add_relu_11)
        /*0008*/ 	.word	0x00000030


	//----- nvinfo : EIATTR_MIN_STACK_SIZE
	.align		4
.L_3:
        /*000c*/ 	.byte	0x04, 0x12
        /*000e*/ 	.short	(.L_5 - .L_4)
	.align		4
.L_4:
        /*0010*/ 	.word	index@(triton_poi_fused__native_batch_norm_legit_no_training_add_relu_11)
        /*0014*/ 	.word	0x00000000


	//----- nvinfo : EIATTR_FRAME_SIZE
	.align		4
.L_5:
        /*0018*/ 	.byte	0x04, 0x11
        /*001a*/ 	.short	(.L_7 - .L_6)
	.align		4
.L_6:
        /*001c*/ 	.word	index@(triton_poi_fused__native_batch_norm_legit_no_training_add_relu_11)
        /*0020*/ 	.word	0x00000000


	//----- nvinfo : EIATTR_MIN_STACK_SIZE
	.align		4
.L_7:
        /*0024*/ 	.byte	0x04, 0x12
        /*0026*/ 	.short	(.L_9 - .L_8)
	.align		4
.L_8:
        /*0028*/ 	.word	index@(triton_poi_fused__native_batch_norm_legit_no_training_add_relu_11)
        /*002c*/ 	.word	0x00000000
.L_9:


//--------------------- .nv.info.triton_poi_fused__native_batch_norm_legit_no_training_add_relu_11 --------------------------
	.section	.nv.info.triton_poi_fused__native_batch_norm_legit_no_training_add_relu_11,"",@"SHT_CUDA_INFO"
	.sectionflags	@""
	.align	4


	//----- nvinfo : EIATTR_CUDA_API_VERSION
	.align		4
        /*0000*/ 	.byte	0x04, 0x37
        /*0002*/ 	.short	(.L_11 - .L_10)
.L_10:
        /*0004*/ 	.word	0x0000007c


	//----- nvinfo : EIATTR_KPARAM_INFO
	.align		4
.L_11:
        /*0008*/ 	.byte	0x04, 0x17
        /*000a*/ 	.short	(.L_13 - .L_12)
.L_12:
        /*000c*/ 	.word	0x00000000
        /*0010*/ 	.short	0x0008
        /*0012*/ 	.short	0x003c
        /*0014*/ 	.byte	0x00, 0xf0, 0x11, 0x00


	//----- nvinfo : EIATTR_KPARAM_INFO
	.align		4
.L_13:
        /*0018*/ 	.byte	0x04, 0x17
        /*001a*/ 	.short	(.L_15 - .L_14)
.L_14:
        /*001c*/ 	.word	0x00000000
        /*0020*/ 	.short	0x0007
        /*0022*/ 	.short	0x0038
        /*0024*/ 	.byte	0x00, 0xf0, 0x11, 0x00


	//----- nvinfo : EIATTR_KPARAM_INFO
	.align		4
.L_15:
        /*0028*/ 	.byte	0x04, 0x17
        /*002a*/ 	.short	(.L_17 - .L_16)
.L_16:
        /*002c*/ 	.word	0x00000000
        /*0030*/ 	.short	0x0006
        /*0032*/ 	.short	0x0030
        /*0034*/ 	.byte	0x00, 0xf4, 0x21, 0x00


	//----- nvinfo : EIATTR_KPARAM_INFO
	.align		4
.L_17:
        /*0038*/ 	.byte	0x04, 0x17
        /*003a*/ 	.short	(.L_19 - .L_18)
.L_18:
        /*003c*/ 	.word	0x00000000
        /*0040*/ 	.short	0x0005
        /*0042*/ 	.short	0x0028
        /*0044*/ 	.byte	0x00, 0xf4, 0x21, 0x00


	//----- nvinfo : EIATTR_KPARAM_INFO
	.align		4
.L_19:
        /*0048*/ 	.byte	0x04, 0x17
        /*004a*/ 	.short	(.L_21 - .L_20)
.L_20:
        /*004c*/ 	.word	0x00000000
        /*0050*/ 	.short	0x0004
        /*0052*/ 	.short	0x0020
        /*0054*/ 	.byte	0x00, 0xf4, 0x21, 0x00


	//----- nvinfo : EIATTR_KPARAM_INFO
	.align		4
.L_21:
        /*0058*/ 	.byte	0x04, 0x17
        /*005a*/ 	.short	(.L_23 - .L_22)
.L_22:
        /*005c*/ 	.word	0x00000000
        /*0060*/ 	.short	0x0003
        /*0062*/ 	.short	0x0018
        /*0064*/ 	.byte	0x00, 0xf4, 0x21, 0x00


	//----- nvinfo : EIATTR_KPARAM_INFO
	.align		4
.L_23:
        /*0068*/ 	.byte	0x04, 0x17
        /*006a*/ 	.short	(.L_25 - .L_24)
.L_24:
        /*006c*/ 	.word	0x00000000
        /*0070*/ 	.short	0x0002
        /*0072*/ 	.short	0x0010
        /*0074*/ 	.byte	0x00, 0xf4, 0x21, 0x00


	//----- nvinfo : EIATTR_KPARAM_INFO
	.align		4
.L_25:
        /*0078*/ 	.byte	0x04, 0x17
        /*007a*/ 	.short	(.L_27 - .L_26)
.L_26:
        /*007c*/ 	.word	0x00000000
        /*0080*/ 	.short	0x0001
        /*0082*/ 	.short	0x0008
        /*0084*/ 	.byte	0x00, 0xf4, 0x21, 0x00


	//----- nvinfo : EIATTR_KPARAM_INFO
	.align		4
.L_27:
        /*0088*/ 	.byte	0x04, 0x17
        /*008a*/ 	.short	(.L_29 - .L_28)
.L_28:
        /*008c*/ 	.word	0x00000000
        /*0090*/ 	.short	0x0000
        /*0092*/ 	.short	0x0000
        /*0094*/ 	.byte	0x00, 0xf4, 0x21, 0x00


	//----- nvinfo : EIATTR_SPARSE_MMA_MASK
	.align		4
.L_29:
        /*0098*/ 	.byte	0x03, 0x50
        /*009a*/ 	.short	0x0000


	//----- nvinfo : EIATTR_MAXREG_COUNT
	.align		4
        /*009c*/ 	.byte	0x03, 0x1b
        /*009e*/ 	.short	0x00ff


	//----- nvinfo : EIATTR_EXIT_INSTR_OFFSETS
	.align		4
        /*00a0*/ 	.byte	0x04, 0x1c
        /*00a2*/ 	.short	(.L_31 - .L_30)


	//   ....[0]....
.L_30:
        /*00a4*/ 	.word	0x00001520


	//   ....[1]....
        /*00a8*/ 	.word	0x00001570


	//----- nvinfo : EIATTR_REQNTID
	.align		4
.L_31:
        /*00ac*/ 	.byte	0x04, 0x10
        /*00ae*/ 	.short	(.L_33 - .L_32)
.L_32:
        /*00b0*/ 	.word	0x00000100
        /*00b4*/ 	.word	0x00000001
        /*00b8*/ 	.word	0x00000001


	//----- nvinfo : EIATTR_CBANK_PARAM_SIZE
	.align		4
.L_33:
        /*00bc*/ 	.byte	0x03, 0x19
        /*00be*/ 	.short	0x0040


	//----- nvinfo : EIATTR_PARAM_CBANK
	.align		4
        /*00c0*/ 	.byte	0x04, 0x0a
        /*00c2*/ 	.short	(.L_35 - .L_34)
	.align		4
.L_34:
        /*00c4*/ 	.word	index@(.nv.constant0.triton_poi_fused__native_batch_norm_legit_no_training_add_relu_11)
        /*00c8*/ 	.short	0x0210
        /*00ca*/ 	.short	0x0040


	//----- nvinfo : EIATTR_SW_WAR
	.align		4
.L_35:
        /*00cc*/ 	.byte	0x04, 0x36
        /*00ce*/ 	.short	(.L_37 - .L_36)
.L_36:
        /*00d0*/ 	.word	0x00000008
.L_37:


//--------------------- .nv.callgraph             --------------------------
	.section	.nv.callgraph,"",@"SHT_CUDA_CALLGRAPH"
	.align	4
	.sectionentsize	8
	.align		4
        /*0000*/ 	.word	0x00000000
	.align		4
        /*0004*/ 	.word	0xffffffff
	.align		4
        /*0008*/ 	.word	0x00000000
	.align		4
        /*000c*/ 	.word	0xfffffffe
	.align		4
        /*0010*/ 	.word	0x00000000
	.align		4
        /*0014*/ 	.word	0xfffffffd
	.align		4
        /*0018*/ 	.word	0x00000000
	.align		4
        /*001c*/ 	.word	0xfffffffc


//--------------------- .nv.constant4             --------------------------
	.section	.nv.constant4,"a",@progbits
	.align	8
	.align		8
.nv.constant4:
        /*0000*/ 	.dword	_$_str
	.align		8
        /*0008*/ 	.dword	_$_str_$_2


//--------------------- .text.triton_poi_fused__native_batch_norm_legit_no_training_add_relu_11 --------------------------
	.section	.text.triton_poi_fused__native_batch_norm_legit_no_training_add_relu_11,"ax",@progbits
	.sectionflags	@"SHF_BARRIERS=1"
	.align	128
        .global         triton_poi_fused__native_batch_norm_legit_no_training_add_relu_11
        .type           triton_poi_fused__native_batch_norm_legit_no_training_add_relu_11,@function
        .size           triton_poi_fused__native_batch_norm_legit_no_training_add_relu_11,(.L_x_1 - triton_poi_fused__native_batch_norm_legit_no_training_add_relu_11)
        .other          triton_poi_fused__native_batch_norm_legit_no_training_add_relu_11,@"STO_CUDA_ENTRY STV_DEFAULT"
triton_poi_fused__native_batch_norm_legit_no_training_add_relu_11:
.text.triton_poi_fused__native_batch_norm_legit_no_training_add_relu_11:
[----:B------:R-:W0:Y:S01]  /*0000*/  LDC R1, c[0x0][0x28] ;  /* 0x00000a00ff017b82 */ /* 0x000e220000000800 */
[----:B------:R-:W1:Y:S07]  /*0010*/  S2R R0, SR_TID.X ;  /* 0x0000000000007919 */ /* 0x000e6e0000002100 */
[----:B------:R-:W2:Y:S01]  /*0020*/  LDC.64 R30, c[0x0][0x210] ;  /* 0x00008400ff1e7b82 */ /* 0x000ea20000000a00 */
[----:B------:R-:W-:Y:S02]  /*0030*/  CS2R R20, SRZ ;  /* 0x0000000000147805 */ /* 0x000fe4000001ff00 */
[----:B------:R-:W-:Y:S01]  /*0040*/  CS2R R22, SRZ ;  /* 0x0000000000167805 */ /* 0x000fe2000001ff00 */
[----:B------:R-:W3:Y:S01]  /*0050*/  S2R R3, SR_CTAID.Y ;  /* 0x0000000000037919 */ /* 0x000ee20000002600 */
[----:B------:R-:W-:Y:S01]  /*0060*/  ULDC.64 UR6, c[0x0][0x208] ;  /* 0x0000820000067ab9 */ /* 0x000fe20000000a00 */
[----:B------:R-:W4:Y:S01]  /*0070*/  S2R R6, SR_CTAID.X ;  /* 0x0000000000067919 */ /* 0x000f220000002500 */
[----:B-1----:R-:W-:Y:S01]  /*0080*/  IMAD.SHL.U32 R4, R0, 0x4, RZ ;  /* 0x0000000400047824 */ /* 0x002fe200078e00ff */
[----:B------:R-:W-:Y:S01]  /*0090*/  SHF.R.U32.HI R2, RZ, 0x6, R0 ;  /* 0x00000006ff027819 */ /* 0x000fe20000011600 */
[----:B---3--:R-:W-:-:S03]  /*00a0*/  IMAD.SHL.U32 R5, R3, 0x10, RZ ;  /* 0x0000001003057824 */ /* 0x008fc600078e00ff */
[----:B------:R-:W-:Y:S02]  /*00b0*/  LOP3.LUT R7, R4, 0xfc, RZ, 0xc0, !PT ;  /* 0x000000fc04077812 */ /* 0x000fe400078ec0ff */
[----:B------:R-:W-:Y:S02]  /*00c0*/  SGXT.U32 R2, R2, 0x2 ;  /* 0x000000020202781a */ /* 0x000fe40000000000 */
[----:B----4-:R-:W-:Y:S02]  /*00d0*/  PRMT R7, R7, 0x6540, R6 ;  /* 0x0000654007077816 */ /* 0x010fe40000000006 */
[----:B------:R-:W-:Y:S02]  /*00e0*/  LOP3.LUT R2, R5, R2, RZ, 0xfc, !PT ;  /* 0x0000000205027212 */ /* 0x000fe400078efcff */
[----:B------:R-:W-:-:S03]  /*00f0*/  ISETP.GE.AND P1, PT, R7, 0x100, PT ;  /* 0x000001000700780c */ /* 0x000fc60003f26270 */
[----:B------:R-:W-:-:S04]  /*0100*/  IMAD R28, R2, 0x100, R7 ;  /* 0x00000100021c7824 */ /* 0x000fc800078e0207 */
[----:B--2---:R-:W-:-:S06]  /*0110*/  IMAD.WIDE R12, R28, 0x4, R30 ;  /* 0x000000041c0c7825 */ /* 0x004fcc00078e021e */
[----:B------:R1:W2:Y:S01]  /*0120*/  @!P1 LDG.E.EL.128 R20, desc[UR6][R12.64] ;  /* 0x000000060c149981 */ /* 0x0002a2000c2e1d00 */
[----:B------:R-:W-:Y:S02]  /*0130*/  IADD3 R27, R28, 0x400, RZ ;  /* 0x000004001c1b7810 */ /* 0x000fe40007ffe0ff */
[----:B------:R-:W-:Y:S02]  /*0140*/  CS2R R8, SRZ ;  /* 0x0000000000087805 */ /* 0x000fe4000001ff00 */
[----:B------:R-:W-:Y:S01]  /*0150*/  CS2R R10, SRZ ;  /* 0x00000000000a7805 */ /* 0x000fe2000001ff00 */
[----:B------:R-:W-:-:S05]  /*0160*/  IMAD.WIDE R14, R27, 0x4, R30 ;  /* 0x000000041b0e7825 */ /* 0x000fca00078e021e */
[----:B------:R3:W4:Y:S01]  /*0170*/  @!P1 LDG.E.EL.128 R8, desc[UR6][R14.64] ;  /* 0x000000060e089981 */ /* 0x000722000c2e1d00 */
[----:B------:R-:W-:Y:S01]  /*0180*/  VIADD R26, R28, 0x800 ;  /* 0x000008001c1a7836 */ /* 0x000fe20000000000 */
[----:B------:R-:W-:Y:S02]  /*0190*/  CS2R R16, SRZ ;  /* 0x0000000000107805 */ /* 0x000fe4000001ff00 */
[----:B------:R-:W-:Y:S01]  /*01a0*/  CS2R R18, SRZ ;  /* 0x0000000000127805 */ /* 0x000fe2000001ff00 */
[----:B------:R-:W-:-:S05]  /*01b0*/  IMAD.WIDE R32, R26, 0x4, R30 ;  /* 0x000000041a207825 */ /* 0x000fca00078e021e */
[----:B------:R-:W5:Y:S01]  /*01c0*/  @!P1 LDG.E.EL.128 R16, desc[UR6][R32.64] ;  /* 0x0000000620109981 */ /* 0x000f62000c2e1d00 */
[----:B------:R-:W-:Y:S01]  /*01d0*/  VIADD R25, R28, 0xc00 ;  /* 0x00000c001c197836 */ /* 0x000fe20000000000 */
[----:B-1----:R-:W-:Y:S02]  /*01e0*/  CS2R R12, SRZ ;  /* 0x00000000000c7805 */ /* 0x002fe4000001ff00 */
[----:B---3--:R-:W-:Y:S01]  /*01f0*/  CS2R R14, SRZ ;  /* 0x00000000000e7805 */ /* 0x008fe2000001ff00 */
[----:B------:R-:W-:-:S05]  /*0200*/  IMAD.WIDE R30, R25, 0x4, R30 ;  /* 0x00000004191e7825 */ /* 0x000fca00078e021e */
[----:B------:R1:W3:Y:S01]  /*0210*/  @!P1 LDG.E.EL.128 R12, desc[UR6][R30.64] ;  /* 0x000000061e0c9981 */ /* 0x0002e2000c2e1d00 */
[----:B------:R-:W1:Y:S01]  /*0220*/  S2UR UR5, SR_CgaCtaId ;  /* 0x00000000000579c3 */ /* 0x000e620000008800 */
[----:B------:R-:W-:Y:S01]  /*0230*/  SHF.R.U32.HI R7, RZ, 0x8, R4 ;  /* 0x00000008ff077819 */ /* 0x000fe20000011604 */
[----:B------:R-:W-:Y:S01]  /*0240*/  UMOV UR4, 0x400 ;  /* 0x0000040000047882 */ /* 0x000fe20000000000 */
[----:B------:R-:W-:Y:S02]  /*0250*/  LOP3.LUT R2, R4, 0x3fc, RZ, 0xc0, !PT ;  /* 0x000003fc04027812 */ /* 0x000fe400078ec0ff */
[----:B------:R-:W-:Y:S02]  /*0260*/  SGXT.U32 R7, R7, 0x2 ;  /* 0x000000020707781a */ /* 0x000fe40000000000 */
[----:B------:R-:W-:Y:S02]  /*0270*/  PRMT R38, R0, 0x6540, R6 ;  /* 0x0000654000267816 */ /* 0x000fe40000000006 */
[----:B------:R-:W-:-:S02]  /*0280*/  LOP3.LUT R24, R7, 0x3fc, R4, 0xf8, !PT ;  /* 0x000003fc07187812 */ /* 0x000fc400078ef804 */
[----:B------:R-:W-:Y:S01]  /*0290*/  ISETP.GE.AND P0, PT, R38, 0x100, PT ;  /* 0x000001002600780c */ /* 0x000fe20003f06270 */
[----:B01----:R-:W-:-:S06]  /*02a0*/  UPRMT UR4, UR5, 0x654, UR4 ;  /* 0x0000065405047896 */ /* 0x003fcc0008000004 */
[----:B------:R-:W-:Y:S02]  /*02b0*/  LEA R37, R7, UR4, 0x2 ;  /* 0x0000000407257c11 */ /* 0x000fe4000f8e10ff */
[----:B------:R-:W-:Y:S02]  /*02c0*/  LEA R7, R24, UR4, 0x2 ;  /* 0x0000000418077c11 */ /* 0x000fe4000f8e10ff */
[----:B------:R-:W-:Y:S02]  /*02d0*/  LEA R37, R2, R37, 0x2 ;  /* 0x0000002502257211 */ /* 0x000fe400078e10ff */
[----:B------:R-:W-:-:S04]  /*02e0*/  LOP3.LUT R24, R0, 0xff, RZ, 0xc0, !PT ;  /* 0x000000ff00187812 */ /* 0x000fc800078ec0ff */
[----:B------:R-:W-:Y:S01]  /*02f0*/  LEA R24, R24, UR4, 0x2 ;  /* 0x0000000418187c11 */ /* 0x000fe2000f8e10ff */
[----:B--2---:R-:W-:Y:S04]  /*0300*/  STS [R7], R20 ;  /* 0x0000001407007388 */ /* 0x004fe80000000800 */
[----:B------:R0:W-:Y:S04]  /*0310*/  STS [R37+0x4], R21 ;  /* 0x0000041525007388 */ /* 0x0001e80000000800 */
[----:B------:R-:W-:Y:S04]  /*0320*/  STS [R37+0x8], R22 ;  /* 0x0000081625007388 */ /* 0x000fe80000000800 */
[----:B------:R-:W-:Y:S01]  /*0330*/  STS [R37+0xc], R23 ;  /* 0x00000c1725007388 */ /* 0x000fe20000000800 */
[----:B0-----:R-:W0:Y:S08]  /*0340*/  LDC.64 R20, c[0x0][0x220] ;  /* 0x00008800ff147b82 */ /* 0x001e300000000a00 */
[----:B------:R-:W-:Y:S01]  /*0350*/  BAR.SYNC.DEFER_BLOCKING 0x0 ;  /* 0x0000000000007b1d */ /* 0x000fe20000010000 */
[----:B0-----:R-:W-:-:S05]  /*0360*/  IMAD.WIDE R20, R38, 0x4, R20 ;  /* 0x0000000426147825 */ /* 0x001fca00078e0214 */
[----:B------:R-:W-:Y:S04]  /*0370*/  LDS R30, [R24] ;  /* 0x00000000181e7984 */ /* 0x000fe80000000800 */
[----:B------:R-:W-:Y:S04]  /*0380*/  LDS R29, [R24+0x404] ;  /* 0x00040400181d7984 */ /* 0x000fe80000000800 */
[----:B------:R-:W-:Y:S04]  /*0390*/  LDS R23, [R24+0x808] ;  /* 0x0008080018177984 */ /* 0x000fe80000000800 */
[----:B------:R-:W0:Y:S01]  /*03a0*/  LDS R22, [R24+0xc0c] ;  /* 0x000c0c0018167984 */ /* 0x000e220000000800 */
[----:B------:R-:W-:Y:S06]  /*03b0*/  BAR.SYNC.DEFER_BLOCKING 0x0 ;  /* 0x0000000000007b1d */ /* 0x000fec0000010000 */
[----:B----4-:R-:W-:Y:S04]  /*03c0*/  STS [R7], R8 ;  /* 0x0000000807007388 */ /* 0x010fe80000000800 */
[----:B------:R-:W-:Y:S04]  /*03d0*/  STS [R37+0x4], R9 ;  /* 0x0000040925007388 */ /* 0x000fe80000000800 */
[----:B------:R-:W-:Y:S04]  /*03e0*/  STS [R37+0x8], R10 ;  /* 0x0000080a25007388 */ /* 0x000fe80000000800 */
[----:B------:R1:W-:Y:S01]  /*03f0*/  STS [R37+0xc], R11 ;  /* 0x00000c0b25007388 */ /* 0x0003e20000000800 */
[----:B------:R-:W-:Y:S08]  /*0400*/  BAR.SYNC.DEFER_BLOCKING 0x0 ;  /* 0x0000000000007b1d */ /* 0x000ff00000010000 */
[----:B-1----:R-:W1:Y:S01]  /*0410*/  LDC.64 R10, c[0x0][0x218] ;  /* 0x00008600ff0a7b82 */ /* 0x002e620000000a00 */
[----:B------:R-:W-:Y:S04]  /*0420*/  LDS R9, [R24] ;  /* 0x0000000018097984 */ /* 0x000fe80000000800 */
[----:B------:R-:W-:Y:S04]  /*0430*/  LDS R8, [R24+0x404] ;  /* 0x0004040018087984 */ /* 0x000fe80000000800 */
[----:B------:R-:W-:Y:S04]  /*0440*/  LDS R32, [R24+0x808] ;  /* 0x0008080018207984 */ /* 0x000fe80000000800 */
[----:B------:R-:W-:Y:S01]  /*0450*/  LDS R31, [R24+0xc0c] ;  /* 0x000c0c00181f7984 */ /* 0x000fe20000000800 */
[----:B------:R-:W-:Y:S06]  /*0460*/  BAR.SYNC.DEFER_BLOCKING 0x0 ;  /* 0x0000000000007b1d */ /* 0x000fec0000010000 */
[----:B-----5:R2:W-:Y:S04]  /*0470*/  STS [R7], R16 ;  /* 0x0000001007007388 */ /* 0x0205e80000000800 */
[----:B------:R-:W-:Y:S04]  /*0480*/  STS [R37+0x4], R17 ;  /* 0x0000041125007388 */ /* 0x000fe80000000800 */
[----:B------:R-:W-:Y:S01]  /*0490*/  STS [R37+0x8], R18 ;  /* 0x0000081225007388 */ /* 0x000fe20000000800 */
[----:B--2---:R-:W-:-:S03]  /*04a0*/  IMAD.MOV.U32 R16, RZ, RZ, RZ ;  /* 0x000000ffff107224 */ /* 0x004fc600078e00ff */
[----:B------:R-:W-:Y:S01]  /*04b0*/  STS [R37+0xc], R19 ;  /* 0x00000c1325007388 */ /* 0x000fe20000000800 */
[----:B------:R-:W-:Y:S06]  /*04c0*/  BAR.SYNC.DEFER_BLOCKING 0x0 ;  /* 0x0000000000007b1d */ /* 0x000fec0000010000 */
[----:B------:R-:W-:Y:S04]  /*04d0*/  LDS R33, [R24] ;  /* 0x0000000018217984 */ /* 0x000fe80000000800 */
[----:B------:R-:W-:Y:S04]  /*04e0*/  LDS R34, [R24+0x404] ;  /* 0x0004040018227984 */ /* 0x000fe80000000800 */
[----:B------:R-:W-:Y:S04]  /*04f0*/  LDS R35, [R24+0x808] ;  /* 0x0008080018237984 */ /* 0x000fe80000000800 */
[----:B------:R-:W2:Y:S01]  /*0500*/  LDS R36, [R24+0xc0c] ;  /* 0x000c0c0018247984 */ /* 0x000ea20000000800 */
[----:B------:R-:W-:Y:S06]  /*0510*/  BAR.SYNC.DEFER_BLOCKING 0x0 ;  /* 0x0000000000007b1d */ /* 0x000fec0000010000 */
[----:B---3--:R-:W-:Y:S04]  /*0520*/  STS [R7], R12 ;  /* 0x0000000c07007388 */ /* 0x008fe80000000800 */
[----:B------:R3:W-:Y:S04]  /*0530*/  STS [R37+0x4], R13 ;  /* 0x0000040d25007388 */ /* 0x0007e80000000800 */
[----:B------:R4:W-:Y:S04]  /*0540*/  STS [R37+0x8], R14 ;  /* 0x0000080e25007388 */ /* 0x0009e80000000800 */
[----:B------:R-:W-:Y:S01]  /*0550*/  STS [R37+0xc], R15 ;  /* 0x00000c0f25007388 */ /* 0x000fe20000000800 */
[C---:B-1----:R-:W-:Y:S01]  /*0560*/  IMAD.WIDE R40, R38.reuse, 0x4, R10 ;  /* 0x0000000426287825 */ /* 0x042fe200078e020a */
[----:B---3--:R-:W1:Y:S08]  /*0570*/  LDC.64 R12, c[0x0][0x230] ;  /* 0x00008c00ff0c7b82 */ /* 0x008e700000000a00 */
[----:B------:R-:W-:Y:S08]  /*0580*/  BAR.SYNC.DEFER_BLOCKING 0x0 ;  /* 0x0000000000007b1d */ /* 0x000ff00000010000 */
[----:B------:R-:W3:Y:S01]  /*0590*/  LDC.64 R10, c[0x0][0x228] ;  /* 0x00008a00ff0a7b82 */ /* 0x000ee20000000a00 */
[----:B------:R5:W2:Y:S01]  /*05a0*/  @!P0 LDG.E.EL R16, desc[UR6][R20.64] ;  /* 0x0000000614108981 */ /* 0x000aa2000c2e1900 */
[----:B----4-:R-:W-:Y:S01]  /*05b0*/  IMAD.MOV.U32 R14, RZ, RZ, RZ ;  /* 0x000000ffff0e7224 */ /* 0x010fe200078e00ff */
[----:B------:R-:W-:Y:S01]  /*05c0*/  HFMA2.MMA R42, -RZ, RZ, 0, 0 ;  /* 0x00000000ff2a7435 */ /* 0x000fe200000001ff */
[----:B------:R-:W-:Y:S01]  /*05d0*/  IMAD.MOV.U32 R18, RZ, RZ, RZ ;  /* 0x000000ffff127224 */ /* 0x000fe200078e00ff */
[----:B------:R-:W4:Y:S04]  /*05e0*/  LDS R37, [R24] ;  /* 0x0000000018257984 */ /* 0x000f280000000800 */
[----:B------:R0:W4:Y:S01]  /*05f0*/  @!P0 LDG.E.EL R14, desc[UR6][R40.64] ;  /* 0x00000006280e8981 */ /* 0x000122000c2e1900 */
[C---:B---3--:R-:W-:Y:S01]  /*0600*/  IMAD.WIDE R10, R38.reuse, 0x4, R10 ;  /* 0x00000004260a7825 */ /* 0x048fe200078e020a */
[----:B-----5:R-:W3:Y:S02]  /*0610*/  LDC.64 R20, c[0x0][0x238] ;  /* 0x00008e00ff147b82 */ /* 0x020ee40000000a00 */
[----:B------:R-:W5:Y:S01]  /*0620*/  LDS R17, [R24+0x404] ;  /* 0x0004040018117984 */ /* 0x000f620000000800 */
[----:B-1----:R-:W-:-:S03]  /*0630*/  IMAD.WIDE R12, R38, 0x4, R12 ;  /* 0x00000004260c7825 */ /* 0x002fc600078e020c */
[----:B------:R1:W5:Y:S04]  /*0640*/  @!P0 LDG.E.EL R42, desc[UR6][R10.64] ;  /* 0x000000060a2a8981 */ /* 0x000368000c2e1900 */
[----:B------:R3:W5:Y:S04]  /*0650*/  @!P0 LDG.E.EL R18, desc[UR6][R12.64] ;  /* 0x000000060c128981 */ /* 0x000768000c2e1900 */
[----:B0-----:R-:W0:Y:S01]  /*0660*/  LDS R41, [R24+0x808] ;  /* 0x0008080018297984 */ /* 0x001e220000000800 */
[----:B-1----:R-:W-:-:S03]  /*0670*/  IMAD.MOV.U32 R10, RZ, RZ, 0x3e800000 ;  /* 0x3e800000ff0a7424 */ /* 0x002fc600078e00ff */
[----:B------:R-:W1:Y:S01]  /*0680*/  LDS R15, [R24+0xc0c] ;  /* 0x000c0c00180f7984 */ /* 0x000e620000000800 */
[----:B---3--:R-:W-:-:S04]  /*0690*/  IMAD.WIDE R12, R28, 0x4, R20 ;  /* 0x000000041c0c7825 */ /* 0x008fc800078e0214 */
[----:B--2---:R-:W-:-:S04]  /*06a0*/  FADD R16, R16, 9.9999997473787516356e-06 ;  /* 0x3727c5ac10107421 */ /* 0x004fc80000000000 */
[----:B------:R2:W3:Y:S01]  /*06b0*/  MUFU.SQRT R38, R16 ;  /* 0x0000001000267308 */ /* 0x0004e20000002000 */
[--C-:B----4-:R-:W-:Y:S01]  /*06c0*/  FADD R44, R22, -R14.reuse ;  /* 0x8000000e162c7221 */ /* 0x110fe20000000000 */
[--C-:B------:R-:W-:Y:S01]  /*06d0*/  FADD R36, R36, -R14.reuse ;  /* 0x8000000e24247221 */ /* 0x100fe20000000000 */
[--C-:B------:R-:W-:Y:S01]  /*06e0*/  FADD R35, R35, -R14.reuse ;  /* 0x8000000e23237221 */ /* 0x100fe20000000000 */
[--C-:B------:R-:W-:Y:S01]  /*06f0*/  FADD R34, R34, -R14.reuse ;  /* 0x8000000e22227221 */ /* 0x100fe20000000000 */
[--C-:B------:R-:W-:Y:S01]  /*0700*/  FADD R33, R33, -R14.reuse ;  /* 0x8000000e21217221 */ /* 0x100fe20000000000 */
[--C-:B--2---:R-:W-:Y:S01]  /*0710*/  FADD R16, R9, -R14.reuse ;  /* 0x8000000e09107221 */ /* 0x104fe20000000000 */
[--C-:B------:R-:W-:Y:S01]  /*0720*/  FADD R31, R31, -R14.reuse ;  /* 0x8000000e1f1f7221 */ /* 0x100fe20000000000 */
[--C-:B------:R-:W-:Y:S01]  /*0730*/  FADD R32, R32, -R14.reuse ;  /* 0x8000000e20207221 */ /* 0x100fe20000000000 */
[--C-:B------:R-:W-:Y:S01]  /*0740*/  FADD R23, R23, -R14.reuse ;  /* 0x8000000e17177221 */ /* 0x100fe20000000000 */
[--C-:B------:R-:W-:Y:S01]  /*0750*/  FADD R29, R29, -R14.reuse ;  /* 0x8000000e1d1d7221 */ /* 0x100fe20000000000 */
[--C-:B------:R-:W-:Y:S01]  /*0760*/  FADD R30, R30, -R14.reuse ;  /* 0x8000000e1e1e7221 */ /* 0x100fe20000000000 */
[C---:B---3--:R-:W-:Y:S01]  /*0770*/  FSETP.GT.AND P0, PT, R38.reuse, 8.50705917302346158658e+37, PT ;  /* 0x7e8000002600780b */ /* 0x048fe20003f04000 */
[--C-:B------:R-:W-:Y:S01]  /*0780*/  FADD R22, R37, -R14.reuse ;  /* 0x8000000e25167221 */ /* 0x100fe20000000000 */
[----:B------:R-:W-:Y:S01]  /*0790*/  FSETP.GEU.AND P2, PT, R38, 1.175494350822287508e-38, PT ;  /* 0x008000002600780b */ /* 0x000fe20003f4e000 */
[--C-:B-----5:R-:W-:Y:S01]  /*07a0*/  FADD R40, R17, -R14.reuse ;  /* 0x8000000e11287221 */ /* 0x120fe20000000000 */
[----:B------:R-:W-:Y:S01]  /*07b0*/  FSEL R10, R10, 1, P0 ;  /* 0x3f8000000a0a7808 */ /* 0x000fe20000000000 */
[----:B0-----:R-:W-:-:S08]  /*07c0*/  FADD R41, R41, -R14 ;  /* 0x8000000e29297221 */ /* 0x001fd00000000000 */
[----:B------:R-:W-:Y:S02]  /*07d0*/  @P0 FMUL R38, R38, 0.25 ;  /* 0x3e80000026260820 */ /* 0x000fe40000400000 */
[----:B------:R-:W-:Y:S02]  /*07e0*/  @!P2 FMUL R10, R10, 16777216 ;  /* 0x4b8000000a0aa820 */ /* 0x000fe40000400000 */
[----:B------:R-:W-:-:S04]  /*07f0*/  @!P2 FMUL R38, R38, 16777216 ;  /* 0x4b8000002626a820 */ /* 0x000fc80000400000 */
[----:B------:R0:W2:Y:S02]  /*0800*/  MUFU.RCP R19, R38 ;  /* 0x0000002600137308 */ /* 0x0000a40000001000 */
[--C-:B0-----:R-:W-:Y:S01]  /*0810*/  FADD R38, R8, -R14.reuse ;  /* 0x8000000e08267221 */ /* 0x101fe20000000000 */
[----:B------:R-:W-:Y:S01]  /*0820*/  CS2R R8, SRZ ;  /* 0x0000000000087805 */ /* 0x000fe2000001ff00 */
[----:B-1----:R-:W-:Y:S01]  /*0830*/  FADD R14, R15, -R14 ;  /* 0x8000000e0f0e7221 */ /* 0x002fe20000000000 */
[----:B--2---:R-:W-:Y:S01]  /*0840*/  FMUL R19, R19, R10 ;  /* 0x0000000a13137220 */ /* 0x004fe20000400000 */
[----:B------:R-:W-:-:S03]  /*0850*/  CS2R R10, SRZ ;  /* 0x00000000000a7805 */ /* 0x000fc6000001ff00 */
[-C--:B------:R-:W-:Y:S01]  /*0860*/  FMUL R29, R29, R19.reuse ;  /* 0x000000131d1d7220 */ /* 0x080fe20000400000 */
        /* <DEDUP_REMOVED lines=14> */
[----:B------:R0:W2:Y:S01]  /*0950*/  @!P1 LDG.E.EL.128 R8, desc[UR6][R12.64] ;  /* 0x000000060c089981 */ /* 0x0000a2000c2e1d00 */
[----:B------:R-:W-:Y:S01]  /*0960*/  FMUL R19, R14, R19 ;  /* 0x000000130e137220 */ /* 0x000fe20000400000 */
[----:B------:R-:W-:Y:S01]  /*0970*/  CS2R R14, SRZ ;  /* 0x00000000000e7805 */ /* 0x000fe2000001ff00 */
[----:B------:R-:W-:-:S04]  /*0980*/  IMAD.WIDE R16, R27, 0x4, R20 ;  /* 0x000000041b107825 */ /* 0x000fc800078e0214 */
[-CC-:B------:R-:W-:Y:S01]  /*0990*/  FFMA R30, R30, R42.reuse, R18.reuse ;  /* 0x0000002a1e1e7223 */ /* 0x180fe20000000012 */
[-CC-:B------:R-:W-:Y:S01]  /*09a0*/  FFMA R29, R29, R42.reuse, R18.reuse ;  /* 0x0000002a1d1d7223 */ /* 0x180fe20000000012 */
[----:B0-----:R-:W-:Y:S01]  /*09b0*/  CS2R R12, SRZ ;  /* 0x00000000000c7805 */ /* 0x001fe2000001ff00 */
[-CC-:B------:R-:W-:Y:S01]  /*09c0*/  FFMA R28, R28, R42.reuse, R18.reuse ;  /* 0x0000002a1c1c7223 */ /* 0x180fe20000000012 */
        /* <DEDUP_REMOVED lines=12> */
[----:B------:R-:W-:Y:S01]  /*0a90*/  FFMA R42, R19, R42, R18 ;  /* 0x0000002a132a7223 */ /* 0x000fe20000000012 */
[----:B------:R0:W3:Y:S01]  /*0aa0*/  @!P1 LDG.E.EL.128 R12, desc[UR6][R16.64] ;  /* 0x00000006100c9981 */ /* 0x0000e2000c2e1d00 */
[----:B------:R-:W-:Y:S01]  /*0ab0*/  CS2R R18, SRZ ;  /* 0x0000000000127805 */ /* 0x000fe2000001ff00 */
[----:B------:R-:W-:Y:S01]  /*0ac0*/  IMAD.WIDE R22, R26, 0x4, R20 ;  /* 0x000000041a167825 */ /* 0x000fe200078e0214 */
[----:B0-----:R-:W-:-:S03]  /*0ad0*/  CS2R R16, SRZ ;  /* 0x0000000000107805 */ /* 0x001fc6000001ff00 */
[----:B------:R-:W-:Y:S01]  /*0ae0*/  IMAD.WIDE R44, R25, 0x4, R20 ;  /* 0x00000004192c7825 */ /* 0x000fe200078e0214 */
[----:B------:R-:W-:Y:S02]  /*0af0*/  CS2R R20, SRZ ;  /* 0x0000000000147805 */ /* 0x000fe4000001ff00 */
[----:B------:R0:W4:Y:S02]  /*0b00*/  @!P1 LDG.E.EL.128 R16, desc[UR6][R22.64] ;  /* 0x0000000616109981 */ /* 0x000124000c2e1d00 */
[----:B0-----:R-:W-:-:S06]  /*0b10*/  CS2R R22, SRZ ;  /* 0x0000000000167805 */ /* 0x001fcc000001ff00 */
[----:B------:R0:W5:Y:S01]  /*0b20*/  @!P1 LDG.E.EL.128 R20, desc[UR6][R44.64] ;  /* 0x000000062c149981 */ /* 0x000162000c2e1d00 */
[----:B------:R-:W-:Y:S06]  /*0b30*/  BAR.SYNC.DEFER_BLOCKING 0x0 ;  /* 0x0000000000007b1d */ /* 0x000fec0000010000 */
[----:B------:R-:W-:Y:S04]  /*0b40*/  STS [R24], R30 ;  /* 0x0000001e18007388 */ /* 0x000fe80000000800 */
[----:B------:R-:W-:Y:S04]  /*0b50*/  STS [R24+0x404], R29 ;  /* 0x0004041d18007388 */ /* 0x000fe80000000800 */
[----:B------:R-:W-:Y:S04]  /*0b60*/  STS [R24+0x808], R28 ;  /* 0x0008081c18007388 */ /* 0x000fe80000000800 */
[----:B------:R-:W-:Y:S01]  /*0b70*/  STS [R24+0xc0c], R39 ;  /* 0x000c0c2718007388 */ /* 0x000fe20000000800 */
[----:B------:R-:W-:Y:S06]  /*0b80*/  BAR.SYNC.DEFER_BLOCKING 0x0 ;  /* 0x0000000000007b1d */ /* 0x000fec0000010000 */
[----:B------:R-:W-:Y:S04]  /*0b90*/  LDS R26, [R7+0xc] ;  /* 0x00000c00071a7984 */ /* 0x000fe80000000800 */
[----:B------:R-:W2:Y:S04]  /*0ba0*/  LDS R25, [R7+0x8] ;  /* 0x0000080007197984 */ /* 0x000ea80000000800 */
[----:B0-----:R-:W0:Y:S04]  /*0bb0*/  LDS R44, [R7+0x4] ;  /* 0x00000400072c7984 */ /* 0x001e280000000800 */
[----:B------:R-:W-:Y:S01]  /*0bc0*/  LDS R43, [R7] ;  /* 0x00000000072b7984 */ /* 0x000fe20000000800 */
[----:B------:R-:W-:Y:S06]  /*0bd0*/  BAR.SYNC.DEFER_BLOCKING 0x0 ;  /* 0x0000000000007b1d */ /* 0x000fec0000010000 */
[----:B------:R-:W-:Y:S04]  /*0be0*/  STS [R24], R37 ;  /* 0x0000002518007388 */ /* 0x000fe80000000800 */
[----:B------:R-:W-:Y:S04]  /*0bf0*/  STS [R24+0x404], R38 ;  /* 0x0004042618007388 */ /* 0x000fe80000000800 */
[----:B------:R-:W-:Y:S04]  /*0c00*/  STS [R24+0x808], R32 ;  /* 0x0008082018007388 */ /* 0x000fe80000000800 */
[----:B------:R-:W-:Y:S01]  /*0c10*/  STS [R24+0xc0c], R31 ;  /* 0x000c0c1f18007388 */ /* 0x000fe20000000800 */
[----:B------:R-:W-:Y:S06]  /*0c20*/  BAR.SYNC.DEFER_BLOCKING 0x0 ;  /* 0x0000000000007b1d */ /* 0x000fec0000010000 */
[----:B------:R-:W-:Y:S04]  /*0c30*/  LDS R30, [R7+0xc] ;  /* 0x00000c00071e7984 */ /* 0x000fe80000000800 */
[----:B------:R-:W-:Y:S04]  /*0c40*/  LDS R39, [R7+0x8] ;  /* 0x0000080007277984 */ /* 0x000fe80000000800 */
[----:B------:R-:W3:Y:S04]  /*0c50*/  LDS R28, [R7+0x4] ;  /* 0x00000400071c7984 */ /* 0x000ee80000000800 */
[----:B------:R-:W1:Y:S01]  /*0c60*/  LDS R29, [R7] ;  /* 0x00000000071d7984 */ /* 0x000e620000000800 */
[----:B------:R-:W-:Y:S06]  /*0c70*/  BAR.SYNC.DEFER_BLOCKING 0x0 ;  /* 0x0000000000007b1d */ /* 0x000fec0000010000 */
[----:B------:R-:W-:Y:S04]  /*0c80*/  STS [R24], R33 ;  /* 0x0000002118007388 */ /* 0x000fe80000000800 */
[----:B------:R-:W-:Y:S04]  /*0c90*/  STS [R24+0x404], R34 ;  /* 0x0004042218007388 */ /* 0x000fe80000000800 */
[----:B------:R0:W-:Y:S04]  /*0ca0*/  STS [R24+0x808], R35 ;  /* 0x0008082318007388 */ /* 0x0001e80000000800 */
[----:B------:R-:W-:Y:S01]  /*0cb0*/  STS [R24+0xc0c], R36 ;  /* 0x000c0c2418007388 */ /* 0x000fe20000000800 */
[----:B------:R-:W-:Y:S06]  /*0cc0*/  BAR.SYNC.DEFER_BLOCKING 0x0 ;  /* 0x0000000000007b1d */ /* 0x000fec0000010000 */
[----:B------:R-:W-:Y:S04]  /*0cd0*/  LDS R38, [R7+0xc] ;  /* 0x00000c0007267984 */ /* 0x000fe80000000800 */
[----:B------:R-:W-:Y:S04]  /*0ce0*/  LDS R37, [R7+0x8] ;  /* 0x0000080007257984 */ /* 0x000fe80000000800 */
[----:B------:R-:W4:Y:S04]  /*0cf0*/  LDS R32, [R7+0x4] ;  /* 0x0000040007207984 */ /* 0x000f280000000800 */
[----:B------:R-:W1:Y:S01]  /*0d00*/  LDS R31, [R7] ;  /* 0x00000000071f7984 */ /* 0x000e620000000800 */
[----:B------:R-:W-:Y:S01]  /*0d10*/  BAR.SYNC.DEFER_BLOCKING 0x0 ;  /* 0x0000000000007b1d */ /* 0x000fe20000010000 */
[----:B0-----:R-:W-:-:S02]  /*0d20*/  SHF.R.U32.HI R35, RZ, 0x6, R0 ;  /* 0x00000006ff237819 */ /* 0x001fc40000011600 */
[----:B------:R-:W-:Y:S02]  /*0d30*/  SHF.L.U32 R33, R0, 0x6, RZ ;  /* 0x0000000600217819 */ /* 0x000fe400000006ff */
[----:B------:R-:W-:Y:S02]  /*0d40*/  SGXT.U32 R35, R35, 0x2 ;  /* 0x000000022323781a */ /* 0x000fe40000000000 */
[----:B------:R-:W-:Y:S01]  /*0d50*/  LOP3.LUT R34, R33, 0xfc0, RZ, 0xc0, !PT ;  /* 0x00000fc021227812 */ /* 0x000fe200078ec0ff */
[----:B------:R-:W-:Y:S04]  /*0d60*/  STS [R24], R27 ;  /* 0x0000001b18007388 */ /* 0x000fe80000000800 */
[----:B------:R0:W-:Y:S04]  /*0d70*/  STS [R24+0x404], R40 ;  /* 0x0004042818007388 */ /* 0x0001e80000000800 */
[----:B------:R-:W-:Y:S04]  /*0d80*/  STS [R24+0x808], R41 ;  /* 0x0008082918007388 */ /* 0x000fe80000000800 */
[----:B------:R1:W-:Y:S01]  /*0d90*/  STS [R24+0xc0c], R42 ;  /* 0x000c0c2a18007388 */ /* 0x0003e20000000800 */
[----:B------:R-:W-:Y:S01]  /*0da0*/  BAR.SYNC.DEFER_BLOCKING 0x0 ;  /* 0x0000000000007b1d */ /* 0x000fe20000010000 */
[C---:B------:R-:W-:Y:S01]  /*0db0*/  LOP3.LUT R35, R34.reuse, R35, RZ, 0xfc, !PT ;  /* 0x0000002322237212 */ /* 0x040fe200078efcff */
[----:B0-----:R-:W-:-:S04]  /*0dc0*/  VIADD R40, R34, UR4 ;  /* 0x0000000422287c36 */ /* 0x001fc80008000000 */
[----:B------:R-:W-:Y:S01]  /*0dd0*/  IMAD R27, R35, 0x4, R40 ;  /* 0x00000004231b7824 */ /* 0x000fe200078e0228 */
[----:B------:R-:W5:Y:S04]  /*0de0*/  LDS R33, [R7+0x8] ;  /* 0x0000080007217984 */ /* 0x000f680000000800 */
[----:B------:R-:W0:Y:S04]  /*0df0*/  LDS R36, [R7+0x4] ;  /* 0x0000040007247984 */ /* 0x000e280000000800 */
[----:B------:R-:W0:Y:S04]  /*0e00*/  LDS R34, [R7+0xc] ;  /* 0x00000c0007227984 */ /* 0x000e280000000800 */
[----:B------:R-:W0:Y:S01]  /*0e10*/  LDS R35, [R7] ;  /* 0x0000000007237984 */ /* 0x000e220000000800 */
[C---:B--2---:R-:W-:Y:S01]  /*0e20*/  FSETP.GEU.AND P3, PT, R25.reuse, -R10, PT ;  /* 0x8000000a1900720b */ /* 0x044fe20003f6e000 */
[----:B------:R-:W-:Y:S01]  /*0e30*/  FADD R25, R25, R10 ;  /* 0x0000000a19197221 */ /* 0x000fe20000000000 */
[C---:B------:R-:W-:Y:S01]  /*0e40*/  FADD R10, R44.reuse, R9 ;  /* 0x000000092c0a7221 */ /* 0x040fe20000000000 */
[----:B------:R-:W-:Y:S01]  /*0e50*/  BAR.SYNC.DEFER_BLOCKING 0x0 ;  /* 0x0000000000007b1d */ /* 0x000fe20000010000 */
[----:B------:R-:W-:-:S02]  /*0e60*/  FSETP.GEU.AND P5, PT, R44, -R9, PT ;  /* 0x800000092c00720b */ /* 0x000fc40003fae000 */
[----:B---3--:R-:W-:Y:S02]  /*0e70*/  FSETP.GEU.AND P6, PT, R28, -R13, PT ;  /* 0x8000000d1c00720b */ /* 0x008fe40003fce000 */
[----:B------:R-:W-:Y:S01]  /*0e80*/  FSEL R10, R10, RZ, P5 ;  /* 0x000000ff0a0a7208 */ /* 0x000fe20002800000 */
[----:B------:R-:W-:Y:S01]  /*0e90*/  FADD R13, R28, R13 ;  /* 0x0000000d1c0d7221 */ /* 0x000fe20000000000 */
[C---:B-1----:R-:W-:Y:S01]  /*0ea0*/  FSETP.GEU.AND P5, PT, R29.reuse, -R12, PT ;  /* 0x8000000c1d00720b */ /* 0x042fe20003fae000 */
[----:B------:R-:W-:Y:S01]  /*0eb0*/  FADD R29, R29, R12 ;  /* 0x0000000c1d1d7221 */ /* 0x000fe20000000000 */
[C---:B------:R-:W-:Y:S01]  /*0ec0*/  FSETP.GEU.AND P4, PT, R26.reuse, -R11, PT ;  /* 0x8000000b1a00720b */ /* 0x040fe20003f8e000 */
[----:B------:R-:W-:Y:S01]  /*0ed0*/  FADD R11, R26, R11 ;  /* 0x0000000b1a0b7221 */ /* 0x000fe20000000000 */
[----:B------:R-:W-:Y:S02]  /*0ee0*/  FSEL R28, R13, RZ, P6 ;  /* 0x000000ff0d1c7208 */ /* 0x000fe40003000000 */
[----:B------:R-:W-:-:S02]  /*0ef0*/  FSEL R26, R29, RZ, P5 ;  /* 0x000000ff1d1a7208 */ /* 0x000fc40002800000 */
[C---:B------:R-:W-:Y:S01]  /*0f00*/  FSETP.GEU.AND P0, PT, R30.reuse, -R15, PT ;  /* 0x8000000f1e00720b */ /* 0x040fe20003f0e000 */
[----:B------:R-:W-:Y:S01]  /*0f10*/  FADD R15, R30, R15 ;  /* 0x0000000f1e0f7221 */ /* 0x000fe20000000000 */
[C---:B------:R-:W-:Y:S01]  /*0f20*/  FSETP.GEU.AND P1, PT, R39.reuse, -R14, PT ;  /* 0x8000000e2700720b */ /* 0x040fe20003f2e000 */
[----:B------:R-:W-:Y:S01]  /*0f30*/  FADD R14, R39, R14 ;  /* 0x0000000e270e7221 */ /* 0x000fe20000000000 */
[C---:B----4-:R-:W-:Y:S01]  /*0f40*/  FSETP.GEU.AND P5, PT, R32.reuse, -R17, PT ;  /* 0x800000112000720b */ /* 0x050fe20003fae000 */
[----:B------:R-:W-:Y:S01]  /*0f50*/  FADD R17, R32, R17 ;  /* 0x0000001120117221 */ /* 0x000fe20000000000 */
[C---:B------:R-:W-:Y:S01]  /*0f60*/  FSETP.GEU.AND P6, PT, R31.reuse, -R16, PT ;  /* 0x800000101f00720b */ /* 0x040fe20003fce000 */
[----:B------:R-:W-:Y:S01]  /*0f70*/  FADD R16, R31, R16 ;  /* 0x000000101f107221 */ /* 0x000fe20000000000 */
[----:B------:R-:W-:Y:S02]  /*0f80*/  FSEL R12, R25, RZ, P3 ;  /* 0x000000ff190c7208 */ /* 0x000fe40001800000 */
[----:B------:R-:W-:-:S02]  /*0f90*/  FSEL R24, R11, RZ, P4 ;  /* 0x000000ff0b187208 */ /* 0x000fc40002000000 */
[----:B------:R-:W-:Y:S02]  /*0fa0*/  FSEL R14, R14, RZ, P1 ;  /* 0x000000ff0e0e7208 */ /* 0x000fe40000800000 */
[----:B------:R-:W-:Y:S02]  /*0fb0*/  FSEL R30, R15, RZ, P0 ;  /* 0x000000ff0f1e7208 */ /* 0x000fe40000000000 */
[----:B------:R-:W-:Y:S02]  /*0fc0*/  FSEL R16, R16, RZ, P6 ;  /* 0x000000ff10107208 */ /* 0x000fe40003000000 */
[----:B------:R-:W-:Y:S02]  /*0fd0*/  FSEL R32, R17, RZ, P5 ;  /* 0x000000ff11207208 */ /* 0x000fe40002800000 */
[C---:B------:R-:W-:Y:S01]  /*0fe0*/  FSETP.GEU.AND P2, PT, R43.reuse, -R8, PT ;  /* 0x800000082b00720b */ /* 0x040fe20003f4e000 */
[----:B------:R-:W-:Y:S01]  /*0ff0*/  FADD R8, R43, R8 ;  /* 0x000000082b087221 */ /* 0x000fe20000000000 */
[C---:B------:R-:W-:Y:S01]  /*1000*/  FSETP.GEU.AND P3, PT, R38.reuse, -R19, PT ;  /* 0x800000132600720b */ /* 0x040fe20003f6e000 */
[----:B------:R-:W-:Y:S01]  /*1010*/  FADD R19, R38, R19 ;  /* 0x0000001326137221 */ /* 0x000fe20000000000 */
[C---:B------:R-:W-:Y:S01]  /*1020*/  FSETP.GEU.AND P4, PT, R37.reuse, -R18, PT ;  /* 0x800000122500720b */ /* 0x040fe20003f8e000 */
[----:B------:R-:W-:Y:S01]  /*1030*/  FADD R18, R37, R18 ;  /* 0x0000001225127221 */ /* 0x000fe20000000000 */
[C---:B-----5:R-:W-:Y:S01]  /*1040*/  FSETP.GEU.AND P1, PT, R33.reuse, -R22, PT ;  /* 0x800000162100720b */ /* 0x060fe20003f2e000 */
[----:B------:R-:W-:Y:S01]  /*1050*/  FADD R22, R33, R22 ;  /* 0x0000001621167221 */ /* 0x000fe20000000000 */
[C---:B0-----:R-:W-:Y:S01]  /*1060*/  FSETP.GEU.AND P0, PT, R36.reuse, -R21, PT ;  /* 0x800000152400720b */ /* 0x041fe20003f0e000 */
[----:B------:R-:W-:Y:S01]  /*1070*/  FADD R21, R36, R21 ;  /* 0x0000001524157221 */ /* 0x000fe20000000000 */
[C---:B------:R-:W-:Y:S01]  /*1080*/  FSETP.GEU.AND P6, PT, R34.reuse, -R23, PT ;  /* 0x800000172200720b */ /* 0x040fe20003fce000 */
[----:B------:R-:W-:Y:S01]  /*1090*/  FADD R23, R34, R23 ;  /* 0x0000001722177221 */ /* 0x000fe20000000000 */
[C---:B------:R-:W-:Y:S01]  /*10a0*/  FSETP.GEU.AND P5, PT, R35.reuse, -R20, PT ;  /* 0x800000142300720b */ /* 0x040fe20003fae000 */
[----:B------:R-:W-:Y:S01]  /*10b0*/  FADD R20, R35, R20 ;  /* 0x0000001423147221 */ /* 0x000fe20000000000 */
[----:B------:R0:W-:Y:S01]  /*10c0*/  STS [R27+0x50], R10 ;  /* 0x0000500a1b007388 */ /* 0x0001e20000000800 */
[----:B------:R-:W-:-:S02]  /*10d0*/  FSEL R18, R18, RZ, P4 ;  /* 0x000000ff12127208 */ /* 0x000fc40002000000 */
[----:B------:R-:W-:Y:S01]  /*10e0*/  FSEL R34, R19, RZ, P3 ;  /* 0x000000ff13227208 */ /* 0x000fe20001800000 */
[----:B------:R1:W-:Y:S01]  /*10f0*/  STS [R27+0xf0], R24 ;  /* 0x0000f0181b007388 */ /* 0x0003e20000000800 */
[----:B------:R-:W-:Y:S02]  /*1100*/  FSEL R8, R8, RZ, P2 ;  /* 0x000000ff08087208 */ /* 0x000fe40001000000 */
[----:B------:R-:W-:Y:S02]  /*1110*/  FSEL R20, R20, RZ, P5 ;  /* 0x000000ff14147208 */ /* 0x000fe40002800000 */
[----:B------:R-:W-:Y:S02]  /*1120*/  FSEL R22, R22, RZ, P1 ;  /* 0x000000ff16167208 */ /* 0x000fe40000800000 */
[----:B0-----:R-:W-:Y:S02]  /*1130*/  FSEL R10, R21, RZ, P0 ;  /* 0x000000ff150a7208 */ /* 0x001fe40000000000 */
[----:B-1----:R-:W-:Y:S01]  /*1140*/  FSEL R24, R23, RZ, P6 ;  /* 0x000000ff17187208 */ /* 0x002fe20003000000 */
[----:B------:R-:W-:Y:S04]  /*1150*/  STS [R27+0xa0], R12 ;  /* 0x0000a00c1b007388 */ /* 0x000fe80000000800 */
[----:B------:R-:W-:Y:S04]  /*1160*/  STS [R27+0x10], R26 ;  /* 0x0000101a1b007388 */ /* 0x000fe80000000800 */
[----:B------:R-:W-:Y:S04]  /*1170*/  STS [R27+0x60], R28 ;  /* 0x0000601c1b007388 */ /* 0x000fe80000000800 */
[----:B------:R-:W-:Y:S04]  /*1180*/  STS [R27+0xb0], R14 ;  /* 0x0000b00e1b007388 */ /* 0x000fe80000000800 */
[----:B------:R-:W-:Y:S04]  /*1190*/  STS [R27+0x100], R30 ;  /* 0x0001001e1b007388 */ /* 0x000fe80000000800 */
[----:B------:R0:W-:Y:S04]  /*11a0*/  STS [R27+0x20], R16 ;  /* 0x000020101b007388 */ /* 0x0001e80000000800 */
[----:B------:R-:W-:Y:S04]  /*11b0*/  STS [R27+0x70], R32 ;  /* 0x000070201b007388 */ /* 0x000fe80000000800 */
[----:B------:R-:W-:Y:S04]  /*11c0*/  STS [R27+0xc0], R18 ;  /* 0x0000c0121b007388 */ /* 0x000fe80000000800 */
[----:B------:R-:W-:Y:S04]  /*11d0*/  STS [R27+0x110], R34 ;  /* 0x000110221b007388 */ /* 0x000fe80000000800 */
[----:B------:R-:W-:Y:S04]  /*11e0*/  STS [R27], R8 ;  /* 0x000000081b007388 */ /* 0x000fe80000000800 */
[----:B------:R1:W-:Y:S04]  /*11f0*/  STS [R27+0x30], R20 ;  /* 0x000030141b007388 */ /* 0x0003e80000000800 */
[----:B------:R-:W-:Y:S04]  /*1200*/  STS [R27+0x80], R10 ;  /* 0x0000800a1b007388 */ /* 0x000fe80000000800 */
[----:B------:R-:W-:Y:S04]  /*1210*/  STS [R27+0xd0], R22 ;  /* 0x0000d0161b007388 */ /* 0x000fe80000000800 */
[----:B------:R2:W-:Y:S01]  /*1220*/  STS [R27+0x120], R24 ;  /* 0x000120181b007388 */ /* 0x0005e20000000800 */
[----:B------:R-:W-:-:S02]  /*1230*/  LOP3.LUT R9, R2, 0x400, RZ, 0xfc, !PT ;  /* 0x0000040002097812 */ /* 0x000fc400078efcff */
[----:B------:R-:W-:Y:S02]  /*1240*/  LOP3.LUT R11, R2, 0x800, RZ, 0xfc, !PT ;  /* 0x00000800020b7812 */ /* 0x000fe400078efcff */
[----:B------:R-:W-:Y:S02]  /*1250*/  LOP3.LUT R7, R0, 0xfc, RZ, 0xc0, !PT ;  /* 0x000000fc00077812 */ /* 0x000fe400078ec0ff */
[----:B------:R-:W-:Y:S02]  /*1260*/  LOP3.LUT R9, R9, 0x7f0, RZ, 0xc0, !PT ;  /* 0x000007f009097812 */ /* 0x000fe400078ec0ff */
[----:B------:R-:W-:Y:S02]  /*1270*/  LOP3.LUT R11, R11, 0xbf0, RZ, 0xc0, !PT ;  /* 0x00000bf00b0b7812 */ /* 0x000fe400078ec0ff */
[----:B------:R-:W-:Y:S02]  /*1280*/  LEA R7, R7, UR4, 0x2 ;  /* 0x0000000407077c11 */ /* 0x000fe4000f8e10ff */
[----:B------:R-:W-:Y:S01]  /*1290*/  IADD3 R9, R9, UR4, RZ ;  /* 0x0000000409097c10 */ /* 0x000fe2000fffe0ff */
[----:B------:R-:W-:-:S02]  /*12a0*/  VIADD R11, R11, UR4 ;  /* 0x000000040b0b7c36 */ /* 0x000fc40008000000 */
[C---:B0-----:R-:W-:Y:S01]  /*12b0*/  IMAD R16, R2.reuse, 0x4, R7 ;  /* 0x0000000402107824 */ /* 0x041fe200078e0207 */
[----:B------:R-:W-:Y:S01]  /*12c0*/  BAR.SYNC.DEFER_BLOCKING 0x0 ;  /* 0x0000000000007b1d */ /* 0x000fe20000010000 */
[C---:B------:R-:W-:Y:S01]  /*12d0*/  LEA R12, R2.reuse, R9, 0x2 ;  /* 0x00000009020c7211 */ /* 0x040fe200078e10ff */
[----:B------:R-:W-:Y:S01]  /*12e0*/  IMAD R11, R2, 0x4, R11 ;  /* 0x00000004020b7824 */ /* 0x000fe200078e020b */
[----:B------:R-:W-:Y:S02]  /*12f0*/  SHF.R.S32.HI R7, RZ, 0x1b, R3 ;  /* 0x0000001bff077819 */ /* 0x000fe40000011403 */
[----:B------:R-:W-:Y:S02]  /*1300*/  LOP3.LUT R3, R5, 0xc, R4, 0xf8, !PT ;  /* 0x0000000c05037812 */ /* 0x000fe400078ef804 */
[----:B------:R-:W-:-:S04]  /*1310*/  SGXT R4, R7, 0x1 ;  /* 0x000000010704781a */ /* 0x000fc80000000200 */
[----:B------:R-:W-:Y:S02]  /*1320*/  LEA.HI R7, R4, R3, RZ, 0x8 ;  /* 0x0000000304077211 */ /* 0x000fe400078f40ff */
[----:B------:R-:W0:Y:S01]  /*1330*/  LDC.64 R4, c[0x0][0x240] ;  /* 0x00009000ff047b82 */ /* 0x000e220000000a00 */
[----:B------:R-:W3:Y:S04]  /*1340*/  LDS.128 R16, [R16] ;  /* 0x0000000010107984 */ /* 0x000ee80000000c00 */
[----:B------:R-:W4:Y:S04]  /*1350*/  LDS.128 R12, [R12+0x1000] ;  /* 0x001000000c0c7984 */ /* 0x000f280000000c00 */
[----:B------:R-:W5:Y:S01]  /*1360*/  LDS.128 R8, [R11+0x2000] ;  /* 0x002000000b087984 */ /* 0x000f620000000c00 */
[----:B-1----:R-:W-:Y:S01]  /*1370*/  IMAD.SHL.U32 R20, R7, 0x100, RZ ;  /* 0x0000010007147824 */ /* 0x002fe200078e00ff */
[----:B------:R-:W-:-:S02]  /*1380*/  SHF.R.U32.HI R21, RZ, 0x2, R0 ;  /* 0x00000002ff157819 */ /* 0x000fc40000011600 */
[----:B------:R-:W-:Y:S02]  /*1390*/  LOP3.LUT R0, R7, 0xffffff00, RZ, 0xc0, !PT ;  /* 0xffffff0007007812 */ /* 0x000fe400078ec0ff */
[----:B------:R-:W-:Y:S02]  /*13a0*/  SGXT.U32 R21, R21, 0x6 ;  /* 0x000000061515781a */ /* 0x000fe40000000000 */
[----:B------:R-:W-:Y:S02]  /*13b0*/  LOP3.LUT R20, R20, 0xffff0000, RZ, 0xc0, !PT ;  /* 0xffff000014147812 */ /* 0x000fe400078ec0ff */
[----:B------:R-:W-:Y:S02]  /*13c0*/  PRMT R21, R21, 0x6540, R6 ;  /* 0x0000654015157816 */ /* 0x000fe40000000006 */
[----:B--2---:R-:W-:Y:S02]  /*13d0*/  IADD3 R24, R20, R3, -R0 ;  /* 0x0000000314187210 */ /* 0x004fe40007ffe800 */
[----:B------:R-:W-:-:S02]  /*13e0*/  LOP3.LUT R0, R2, 0xc00, RZ, 0xfc, !PT ;  /* 0x00000c0002007812 */ /* 0x000fc400078efcff */
[C---:B------:R-:W-:Y:S02]  /*13f0*/  LOP3.LUT R6, R21.reuse, 0x40, RZ, 0xfc, !PT ;  /* 0x0000004015067812 */ /* 0x040fe400078efcff */
[C---:B------:R-:W-:Y:S02]  /*1400*/  LOP3.LUT R3, R21.reuse, 0x80, RZ, 0xfc, !PT ;  /* 0x0000008015037812 */ /* 0x040fe400078efcff */
[----:B------:R-:W-:Y:S02]  /*1410*/  LOP3.LUT R20, R0, 0xff0, RZ, 0xc0, !PT ;  /* 0x00000ff000147812 */ /* 0x000fe400078ec0ff */
[C---:B------:R-:W-:Y:S02]  /*1420*/  LOP3.LUT R0, R21.reuse, 0xc0, RZ, 0xfc, !PT ;  /* 0x000000c015007812 */ /* 0x040fe400078efcff */
[----:B------:R-:W-:Y:S02]  /*1430*/  ISETP.GE.AND P0, PT, R21, 0x100, PT ;  /* 0x000001001500780c */ /* 0x000fe40003f06270 */
[----:B------:R-:W-:-:S02]  /*1440*/  ISETP.GE.AND P1, PT, R6, 0x100, PT ;  /* 0x000001000600780c */ /* 0x000fc40003f26270 */
[----:B------:R-:W-:Y:S02]  /*1450*/  ISETP.GE.AND P2, PT, R3, 0x100, PT ;  /* 0x000001000300780c */ /* 0x000fe40003f46270 */
[----:B------:R-:W-:Y:S02]  /*1460*/  LEA R7, R21, R24, 0x8 ;  /* 0x0000001815077211 */ /* 0x000fe400078e40ff */
[----:B------:R-:W-:Y:S01]  /*1470*/  ISETP.GE.AND P3, PT, R0, 0x100, PT ;  /* 0x000001000000780c */ /* 0x000fe20003f66270 */
[--C-:B------:R-:W-:Y:S02]  /*1480*/  IMAD R21, R6, 0x100, R24.reuse ;  /* 0x0000010006157824 */ /* 0x100fe400078e0218 */
[----:B------:R-:W-:Y:S01]  /*1490*/  IMAD R23, R3, 0x100, R24 ;  /* 0x0000010003177824 */ /* 0x000fe200078e0218 */
[----:B------:R-:W-:Y:S01]  /*14a0*/  IADD3 R3, R20, UR4, RZ ;  /* 0x0000000414037c10 */ /* 0x000fe2000fffe0ff */
[----:B0-----:R-:W-:-:S04]  /*14b0*/  IMAD.WIDE R6, R7, 0x4, R4 ;  /* 0x0000000407067825 */ /* 0x001fc800078e0204 */
[--C-:B------:R-:W-:Y:S01]  /*14c0*/  IMAD.WIDE R20, R21, 0x4, R4.reuse ;  /* 0x0000000415147825 */ /* 0x100fe200078e0204 */
[----:B---3--:R0:W-:Y:S03]  /*14d0*/  @!P0 STG.E.128 desc[UR6][R6.64], R16 ;  /* 0x0000001006008986 */ /* 0x0081e6000c101d06 */
[----:B------:R-:W-:Y:S01]  /*14e0*/  IMAD.WIDE R22, R23, 0x4, R4 ;  /* 0x0000000417167825 */ /* 0x000fe200078e0204 */
[----:B----4-:R0:W-:Y:S04]  /*14f0*/  @!P1 STG.E.128 desc[UR6][R20.64], R12 ;  /* 0x0000000c14009986 */ /* 0x0101e8000c101d06 */
[----:B-----5:R0:W-:Y:S01]  /*1500*/  @!P2 STG.E.128 desc[UR6][R22.64], R8 ;  /* 0x000000081600a986 */ /* 0x0201e2000c101d06 */
[----:B------:R-:W-:Y:S01]  /*1510*/  IMAD R2, R2, 0x4, R3 ;  /* 0x0000000402027824 */ /* 0x000fe200078e0203 */
[----:B0-----:R-:W-:Y:S06]  /*1520*/  @P3 EXIT ;  /* 0x000000000000394d */ /* 0x001fec0003800000 */
[----:B0-----:R-:W0:Y:S01]  /*1530*/  LDS.128 R8, [R2+0x3000] ;  /* 0x0030000002087984 */ /* 0x001e220000000c00 */
[----:B------:R-:W-:-:S05]  /*1540*/  LEA R3, R0, R24, 0x8 ;  /* 0x0000001800037211 */ /* 0x000fca00078e40ff */
[----:B------:R-:W-:-:S05]  /*1550*/  IMAD.WIDE R4, R3, 0x4, R4 ;  /* 0x0000000403047825 */ /* 0x000fca00078e0204 */
[----:B0-----:R-:W-:Y:S01]  /*1560*/  STG.E.128 desc[UR6][R4.64], R8 ;  /* 0x0000000804007986 */ /* 0x001fe2000c101d06 */
[----:B------:R-:W-:Y:S05]  /*1570*/  EXIT ;  /* 0x000000000000794d */ /* 0x000fea0003800000 */
.L_x_0:
[----:B------:R-:W-:-:S00]  /*1580*/  BRA `(.L_x_0) ;  /* 0xfffffffc00fc7947 */ /* 0x000fc0000383ffff */
[----:B------:R-:W-:-:S00]  /*1590*/  NOP ;  /* 0x0000000000007918 */ /* 0x000fc00000000000 */
        /* <DEDUP_REMOVED lines=14> */
.L_x_1:


//--------------------- .nv.global.init           --------------------------
	.section	.nv.global.init,"aw",@progbits
.nv.global.init:
	.type		_$_str,@object
	.size		_$_str,(_$_str_$_2 - _$_str)
_$_str:
        /*0000*/ 	.byte	0x5f, 0x5f, 0x43, 0x55, 0x44, 0x41, 0x5f, 0x46, 0x54, 0x5a, 0x00
	.type		_$_str_$_2,@object
	.size		_$_str_$_2,(.L_1 - _$_str_$_2)
_$_str_$_2:
        /*000b*/ 	.byte	0x5f, 0x5f, 0x43, 0x55, 0x44, 0x41, 0x5f, 0x50, 0x52, 0x45, 0x43, 0x5f, 0x53, 0x51, 0x52, 0x54
        /*001b*/ 	.byte	0x00
.L_1:


//--------------------- .nv.shared.triton_poi_fused__native_batch_norm_legit_no_training_add_relu_11 --------------------------
	.section	.nv.shared.triton_poi_fused__native_batch_norm_legit_no_training_add_relu_11,"aw",@nobits
	.sectionflags	@""
	.align	16
	.zero		1024


//--------------------- .nv.constant0.triton_poi_fused__native_batch_norm_legit_no_training_add_relu_11 --------------------------
	.section	.nv.constant0.triton_poi_fused__native_batch_norm_legit_no_training_add_relu_11,"a",@progbits
	.sectionflags	@""
	.align	4
.nv.constant0.triton_poi_fused__native_batch_norm_legit_no_training_add_relu_11:
	.zero		592
